	.headerflags	@"EF_CUDA_TEXMODE_UNIFIED EF_CUDA_64BIT_ADDRESS EF_CUDA_SM86 EF_CUDA_VIRTUAL_SM(EF_CUDA_SM86)"
	.elftype	@"ET_EXEC"


//--------------------- .nv.info                  --------------------------
	.section	.nv.info,"",@"SHT_CUDA_INFO"
	.align	4


	//----- nvinfo : EIATTR_REGCOUNT
	.align		4
        /*0000*/ 	.byte	0x04, 0x2f
        /*0002*/ 	.short	(.L_2 - .L_1)
	.align		4
.L_1:
        /*0004*/ 	.word	index@(triton_)
        /*0008*/ 	.word	0x0000001e


	//----- nvinfo : EIATTR_MAX_STACK_SIZE
	.align		4
.L_2:
        /*000c*/ 	.byte	0x04, 0x23
        /*000e*/ 	.short	(.L_4 - .L_3)
	.align		4
.L_3:
        /*0010*/ 	.word	index@(triton_)
        /*0014*/ 	.word	0x00000000


	//----- nvinfo : EIATTR_MIN_STACK_SIZE
	.align		4
.L_4:
        /*0018*/ 	.byte	0x04, 0x12
        /*001a*/ 	.short	(.L_6 - .L_5)
	.align		4
.L_5:
        /*001c*/ 	.word	index@(triton_)
        /*0020*/ 	.word	0x00000000


	//----- nvinfo : EIATTR_FRAME_SIZE
	.align		4
.L_6:
        /*0024*/ 	.byte	0x04, 0x11
        /*0026*/ 	.short	(.L_8 - .L_7)
	.align		4
.L_7:
        /*0028*/ 	.word	index@(triton_)
        /*002c*/ 	.word	0x00000000
.L_8:


//--------------------- .nv.info.triton_          --------------------------
	.section	.nv.info.triton_,"",@"SHT_CUDA_INFO"
	.align	4


	//----- nvinfo : EIATTR_CUDA_API_VERSION
	.align		4
        /*0000*/ 	.byte	0x04, 0x37
        /*0002*/ 	.short	(.L_10 - .L_9)
.L_9:
        /*0004*/ 	.word	0x0000007b


	//----- nvinfo : EIATTR_SW2861232_WAR
	.align		4
.L_10:
        /*0008*/ 	.byte	0x01, 0x35
	.zero		2


	//----- nvinfo : EIATTR_PARAM_CBANK
	.align		4
        /*000c*/ 	.byte	0x04, 0x0a
        /*000e*/ 	.short	(.L_12 - .L_11)
	.align		4
.L_11:
        /*0010*/ 	.word	index@(.nv.constant0.triton_)
        /*0014*/ 	.short	0x0160
        /*0016*/ 	.short	0x0028


	//----- nvinfo : EIATTR_CBANK_PARAM_SIZE
	.align		4
.L_12:
        /*0018*/ 	.byte	0x03, 0x19
        /*001a*/ 	.short	0x0028


	//----- nvinfo : EIATTR_KPARAM_INFO
	.align		4
        /*001c*/ 	.byte	0x04, 0x17
        /*001e*/ 	.short	(.L_14 - .L_13)
.L_13:
        /*0020*/ 	.word	0x00000000
        /*0024*/ 	.short	0x0005
        /*0026*/ 	.short	0x0024
        /*0028*/ 	.byte	0x00, 0xf0, 0x11, 0x00


	//----- nvinfo : EIATTR_KPARAM_INFO
	.align		4
.L_14:
        /*002c*/ 	.byte	0x04, 0x17
        /*002e*/ 	.short	(.L_16 - .L_15)
.L_15:
        /*0030*/ 	.word	0x00000000
        /*0034*/ 	.short	0x0004
        /*0036*/ 	.short	0x0020
        /*0038*/ 	.byte	0x00, 0xf0, 0x11, 0x00


	//----- nvinfo : EIATTR_KPARAM_INFO
	.align		4
.L_16:
        /*003c*/ 	.byte	0x04, 0x17
        /*003e*/ 	.short	(.L_18 - .L_17)
.L_17:
        /*0040*/ 	.word	0x00000000
        /*0044*/ 	.short	0x0003
        /*0046*/ 	.short	0x0018
        /*0048*/ 	.byte	0x00, 0xf0, 0x21, 0x00


	//----- nvinfo : EIATTR_KPARAM_INFO
	.align		4
.L_18:
        /*004c*/ 	.byte	0x04, 0x17
        /*004e*/ 	.short	(.L_20 - .L_19)
.L_19:
        /*0050*/ 	.word	0x00000000
        /*0054*/ 	.short	0x0002
        /*0056*/ 	.short	0x0010
        /*0058*/ 	.byte	0x00, 0xf0, 0x21, 0x00


	//----- nvinfo : EIATTR_KPARAM_INFO
	.align		4
.L_20:
        /*005c*/ 	.byte	0x04, 0x17
        /*005e*/ 	.short	(.L_22 - .L_21)
.L_21:
        /*0060*/ 	.word	0x00000000
        /*0064*/ 	.short	0x0001
        /*0066*/ 	.short	0x0008
        /*0068*/ 	.byte	0x00, 0xf0, 0x21, 0x00


	//----- nvinfo : EIATTR_KPARAM_INFO
	.align		4
.L_22:
        /*006c*/ 	.byte	0x04, 0x17
        /*006e*/ 	.short	(.L_24 - .L_23)
.L_23:
        /*0070*/ 	.word	0x00000000
        /*0074*/ 	.short	0x0000
        /*0076*/ 	.short	0x0000
        /*0078*/ 	.byte	0x00, 0xf0, 0x21, 0x00


	//----- nvinfo : EIATTR_MAXREG_COUNT
	.align		4
.L_24:
        /*007c*/ 	.byte	0x03, 0x1b
        /*007e*/ 	.short	0x00ff


	//----- nvinfo : EIATTR_COOP_GROUP_MASK_REGIDS
	.align		4
        /*0080*/ 	.byte	0x04, 0x29
        /*0082*/ 	.short	(.L_26 - .L_25)


	//   ....[0]....
.L_25:
        /*0084*/ 	.word	0xffffffff


	//   ....[1]....
        /*0088*/ 	.word	0xffffffff


	//   ....[2]....
        /*008c*/ 	.word	0xffffffff


	//   ....[3]....
        /*0090*/ 	.word	0xffffffff


	//   ....[4]....
        /*0094*/ 	.word	0xffffffff


	//   ....[5]....
        /*0098*/ 	.word	0xffffffff


	//   ....[6]....
        /*009c*/ 	.word	0xffffffff


	//   ....[7]....
        /*00a0*/ 	.word	0xffffffff


	//----- nvinfo : EIATTR_COOP_GROUP_INSTR_OFFSETS
	.align		4
.L_26:
        /*00a4*/ 	.byte	0x04, 0x28
        /*00a6*/ 	.short	(.L_28 - .L_27)


	//   ....[0]....
.L_27:
        /*00a8*/ 	.word	0x000002b0


	//   ....[1]....
        /*00ac*/ 	.word	0x000002d0


	//   ....[2]....
        /*00b0*/ 	.word	0x000002f0


	//   ....[3]....
        /*00b4*/ 	.word	0x00000310


	//   ....[4]....
        /*00b8*/ 	.word	0x00000460


	//   ....[5]....
        /*00bc*/ 	.word	0x00000480


	//   ....[6]....
        /*00c0*/ 	.word	0x000004a0


	//   ....[7]....
        /*00c4*/ 	.word	0x000004c0


	//----- nvinfo : EIATTR_EXIT_INSTR_OFFSETS
	.align		4
.L_28:
        /*00c8*/ 	.byte	0x04, 0x1c
        /*00ca*/ 	.short	(.L_30 - .L_29)


	//   ....[0]....
.L_29:
        /*00cc*/ 	.word	0x00000660


	//   ....[1]....
        /*00d0*/ 	.word	0x00000680


	//----- nvinfo : EIATTR_MAX_THREADS
	.align		4
.L_30:
        /*00d4*/ 	.byte	0x04, 0x05
        /*00d6*/ 	.short	(.L_32 - .L_31)
.L_31:
        /*00d8*/ 	.word	0x00000100
        /*00dc*/ 	.word	0x00000001
        /*00e0*/ 	.word	0x00000001
.L_32:


//--------------------- .nv.rel.action            --------------------------
	.section	.nv.rel.action,"",@"SHT_CUDA_RELOCINFO"
	.align	8
	.sectionentsize	8
        /*0000*/ 	.byte	0x73, 0x00, 0x00, 0x00, 0x00, 0x00, 0x00, 0x00, 0x00, 0x00, 0x00, 0x11, 0x25, 0x00, 0x05, 0x36


//--------------------- .nv.constant0.triton_     --------------------------
	.section	.nv.constant0.triton_,"a",@progbits
	.align	4
.nv.constant0.triton_:
	.zero		392


//--------------------- .text.triton_             --------------------------
	.section	.text.triton_,"ax",@progbits
	.sectioninfo	@"SHI_REGISTERS=30"
	.align	128
        .global         triton_
        .type           triton_,@function
        .size           triton_,(.L_x_1 - triton_)
        .other          triton_,@"STO_CUDA_ENTRY STV_DEFAULT"
triton_:
.text.triton_:
[----:B------:R-:W-:-:S02]  /*0000*/  MOV R1, c[0x0][0x28] ;  /* 0x00000a0000017a02 */ /* 0x000fc40000000f00 */
[----:B------:R-:W0:Y:S01]  /*0010*/  S2R R3, SR_TID.X ;  /* 0x0000000000037919 */ /* 0x000e220000002100 */
[----:B------:R-:W1:Y:S01]  /*0020*/  S2UR UR4, SR_CTAID.X ;  /* 0x00000000000479c3 */ /* 0x000e620000002500 */
[----:B------:R-:W-:Y:S01]  /*0030*/  CS2R R16, SRZ ;  /* 0x0000000000107805 */ /* 0x000fe2000001ff00 */
[----:B------:R-:W-:Y:S01]  /*0040*/  CS2R R18, SRZ ;  /* 0x0000000000127805 */ /* 0x000fe2000001ff00 */
[----:B0-----:R-:W-:Y:S01]  /*0050*/  SHF.R.U32.HI R0, RZ, 0x2, R3 ;  /* 0x00000002ff007819 */ /* 0x001fe20000011603 */
[----:B-1----:R-:W-:Y:S01]  /*0060*/  USHF.L.U32 UR4, UR4, 0x7, URZ ;  /* 0x0000000704047899 */ /* 0x002fe2000800063f */
[----:B------:R-:W-:Y:S02]  /*0070*/  SHF.L.U32 R3, R3, 0x2, RZ ;  /* 0x0000000203037819 */ /* 0x000fe400000006ff */
[----:B------:R-:W-:Y:S02]  /*0080*/  SGXT.U32 R0, R0, 0x6 ;  /* 0x000000060000781a */ /* 0x000fe40000000000 */
[----:B------:R-:W-:-:S02]  /*0090*/  LOP3.LUT R9, R3, 0xc, RZ, 0xc0, !PT ;  /* 0x0000000c03097812 */ /* 0x000fc400078ec0ff */
[----:B------:R-:W-:Y:S01]  /*00a0*/  LOP3.LUT R2, R0, UR4, RZ, 0xfc, !PT ;  /* 0x0000000400027c12 */ /* 0x000fe2000f8efcff */
[----:B------:R-:W-:Y:S01]  /*00b0*/  ULDC.64 UR4, c[0x0][0x118] ;  /* 0x0000460000047ab9 */ /* 0x000fe20000000a00 */
[----:B------:R-:W-:Y:S02]  /*00c0*/  MOV R0, 0x4 ;  /* 0x0000000400007802 */ /* 0x000fe40000000f00 */
[C---:B------:R-:W-:Y:S02]  /*00d0*/  ISETP.GE.AND P0, PT, R2.reuse, c[0x0][0x180], PT ;  /* 0x0000600002007a0c */ /* 0x040fe40003f06270 */
[C---:B------:R-:W-:Y:S02]  /*00e0*/  LEA R21, R2.reuse, R9, 0x4 ;  /* 0x0000000902157211 */ /* 0x040fe400078e20ff */
[----:B------:R-:W-:-:S03]  /*00f0*/  LOP3.LUT R2, R2, 0x40, RZ, 0xfc, !PT ;  /* 0x0000004002027812 */ /* 0x000fc600078efcff */
[-C--:B------:R-:W-:Y:S01]  /*0100*/  IMAD.WIDE R22, R21, R0.reuse, c[0x0][0x160] ;  /* 0x0000580015167625 */ /* 0x080fe200078e0200 */
[C---:B------:R-:W-:Y:S02]  /*0110*/  ISETP.GE.AND P1, PT, R2.reuse, c[0x0][0x180], PT ;  /* 0x0000600002007a0c */ /* 0x040fe40003f26270 */
[----:B------:R-:W-:Y:S01]  /*0120*/  LEA R3, R2, R9, 0x4 ;  /* 0x0000000902037211 */ /* 0x000fe200078e20ff */
[----:B------:R-:W-:Y:S02]  /*0130*/  CS2R R12, SRZ ;  /* 0x00000000000c7805 */ /* 0x000fe4000001ff00 */
[----:B------:R-:W2:Y:S01]  /*0140*/  @!P0 LDG.E.128 R16, [R22.64] ;  /* 0x0000000416108981 */ /* 0x000ea2000c1e1d00 */
[----:B------:R-:W-:Y:S01]  /*0150*/  CS2R R14, SRZ ;  /* 0x00000000000e7805 */ /* 0x000fe2000001ff00 */
[----:B------:R-:W-:-:S06]  /*0160*/  IMAD.WIDE R24, R3, R0, c[0x0][0x160] ;  /* 0x0000580003187625 */ /* 0x000fcc00078e0200 */
[----:B------:R-:W3:Y:S01]  /*0170*/  @!P1 LDG.E.128 R12, [R24.64] ;  /* 0x00000004180c9981 */ /* 0x000ee2000c1e1d00 */
[----:B------:R-:W-:-:S04]  /*0180*/  IMAD.WIDE.U32 R4, R9, R0, c[0x0][0x168] ;  /* 0x00005a0009047625 */ /* 0x000fc800078e0000 */
[----:B------:R-:W-:Y:S02]  /*0190*/  IMAD.WIDE.U32 R8, R9, R0, c[0x0][0x170] ;  /* 0x00005c0009087625 */ /* 0x000fe400078e0000 */
[----:B------:R-:W4:Y:S04]  /*01a0*/  LDG.E.EL.128 R4, [R4.64] ;  /* 0x0000000404047981 */ /* 0x000f28000c2e1d00 */
[----:B------:R-:W4:Y:S01]  /*01b0*/  LDG.E.EL.128 R8, [R8.64] ;  /* 0x0000000408087981 */ /* 0x000f22000c2e1d00 */
[----:B--2---:R-:W-:Y:S02]  /*01c0*/  SEL R16, R16, RZ, !P0 ;  /* 0x000000ff10107207 */ /* 0x004fe40004000000 */
[----:B------:R-:W-:Y:S02]  /*01d0*/  SEL R17, R17, RZ, !P0 ;  /* 0x000000ff11117207 */ /* 0x000fe40004000000 */
[----:B------:R-:W-:-:S02]  /*01e0*/  SEL R18, R18, RZ, !P0 ;  /* 0x000000ff12127207 */ /* 0x000fc40004000000 */
[----:B------:R-:W-:Y:S01]  /*01f0*/  SEL R19, R19, RZ, !P0 ;  /* 0x000000ff13137207 */ /* 0x000fe20004000000 */
[----:B------:R-:W-:Y:S01]  /*0200*/  FADD R23, R16, R17 ;  /* 0x0000001110177221 */ /* 0x000fe20000000000 */
[----:B---3--:R-:W-:Y:S02]  /*0210*/  SEL R12, R12, RZ, !P1 ;  /* 0x000000ff0c0c7207 */ /* 0x008fe40004800000 */
[----:B------:R-:W-:Y:S01]  /*0220*/  SEL R13, R13, RZ, !P1 ;  /* 0x000000ff0d0d7207 */ /* 0x000fe20004800000 */
[----:B------:R-:W-:Y:S01]  /*0230*/  FADD R2, R18, R23 ;  /* 0x0000001712027221 */ /* 0x000fe20000000000 */
[----:B------:R-:W-:Y:S02]  /*0240*/  SEL R14, R14, RZ, !P1 ;  /* 0x000000ff0e0e7207 */ /* 0x000fe40004800000 */
[----:B------:R-:W-:Y:S01]  /*0250*/  SEL R15, R15, RZ, !P1 ;  /* 0x000000ff0f0f7207 */ /* 0x000fe20004800000 */
[----:B------:R-:W-:Y:S01]  /*0260*/  FADD R23, R12, R13 ;  /* 0x0000000d0c177221 */ /* 0x000fe20000000000 */
[----:B------:R-:W-:-:S03]  /*0270*/  FADD R2, R19, R2 ;  /* 0x0000000213027221 */ /* 0x000fc60000000000 */
[----:B------:R-:W-:Y:S02]  /*0280*/  FADD R20, R14, R23 ;  /* 0x000000170e147221 */ /* 0x000fe40000000000 */
[----:B------:R-:W-:Y:S02]  /*0290*/  FSEL R2, R2, RZ, !P0 ;  /* 0x000000ff02027208 */ /* 0x000fe40004000000 */
[----:B------:R-:W-:-:S03]  /*02a0*/  FADD R20, R15, R20 ;  /* 0x000000140f147221 */ /* 0x000fc60000000000 */
[----:B------:R-:W0:Y:S02]  /*02b0*/  SHFL.BFLY PT, R23, R2, 0x2, 0x1f ;  /* 0x0c401f0002177f89 */ /* 0x000e2400000e0000 */
[----:B------:R-:W-:-:S05]  /*02c0*/  FSEL R22, R20, RZ, !P1 ;  /* 0x000000ff14167208 */ /* 0x000fca0004800000 */
[----:B------:R-:W1:Y:S01]  /*02d0*/  SHFL.BFLY PT, R25, R22, 0x2, 0x1f ;  /* 0x0c401f0016197f89 */ /* 0x000e6200000e0000 */
[----:B0-----:R-:W-:-:S05]  /*02e0*/  FADD R23, R2, R23 ;  /* 0x0000001702177221 */ /* 0x001fca0000000000 */
[----:B------:R-:W0:Y:S01]  /*02f0*/  SHFL.BFLY PT, R20, R23, 0x1, 0x1f ;  /* 0x0c201f0017147f89 */ /* 0x000e2200000e0000 */
[----:B-1----:R-:W-:-:S05]  /*0300*/  FADD R25, R22, R25 ;  /* 0x0000001916197221 */ /* 0x002fca0000000000 */
[----:B------:R-:W1:Y:S01]  /*0310*/  SHFL.BFLY PT, R26, R25, 0x1, 0x1f ;  /* 0x0c201f00191a7f89 */ /* 0x000e6200000e0000 */
[----:B0-----:R-:W-:-:S04]  /*0320*/  FADD R24, R23, R20 ;  /* 0x0000001417187221 */ /* 0x001fc80000000000 */
[C---:B------:R-:W-:Y:S01]  /*0330*/  FFMA R17, R24.reuse, -0.0625, R17 ;  /* 0xbd80000018117823 */ /* 0x040fe20000000011 */
[C---:B------:R-:W-:Y:S01]  /*0340*/  FFMA R16, R24.reuse, -0.0625, R16 ;  /* 0xbd80000018107823 */ /* 0x040fe20000000010 */
[----:B------:R-:W-:Y:S01]  /*0350*/  FFMA R20, R24, -0.0625, R18 ;  /* 0xbd80000018147823 */ /* 0x000fe20000000012 */
[----:B-1----:R-:W-:Y:S01]  /*0360*/  FADD R26, R25, R26 ;  /* 0x0000001a191a7221 */ /* 0x002fe20000000000 */
[----:B------:R-:W-:-:S03]  /*0370*/  FMUL R27, R17, R17 ;  /* 0x00000011111b7220 */ /* 0x000fc60000400000 */
[----:B------:R-:W-:Y:S01]  /*0380*/  FFMA R2, R26, -0.0625, R13 ;  /* 0xbd8000001a027823 */ /* 0x000fe2000000000d */
[----:B------:R-:W-:Y:S01]  /*0390*/  FFMA R27, R16, R16, R27 ;  /* 0x00000010101b7223 */ /* 0x000fe2000000001b */
[----:B------:R-:W-:Y:S01]  /*03a0*/  FFMA R18, R26, -0.0625, R12 ;  /* 0xbd8000001a127823 */ /* 0x000fe2000000000c */
[----:B------:R-:W-:Y:S01]  /*03b0*/  FFMA R13, R24, -0.0625, R19 ;  /* 0xbd800000180d7823 */ /* 0x000fe20000000013 */
[----:B------:R-:W-:Y:S01]  /*03c0*/  FMUL R23, R2, R2 ;  /* 0x0000000202177220 */ /* 0x000fe20000400000 */
[----:B------:R-:W-:Y:S01]  /*03d0*/  FFMA R12, R20, R20, R27 ;  /* 0x00000014140c7223 */ /* 0x000fe2000000001b */
[C---:B------:R-:W-:Y:S01]  /*03e0*/  FFMA R19, R26.reuse, -0.0625, R14 ;  /* 0xbd8000001a137823 */ /* 0x040fe2000000000e */
[----:B------:R-:W-:Y:S01]  /*03f0*/  FFMA R22, R26, -0.0625, R15 ;  /* 0xbd8000001a167823 */ /* 0x000fe2000000000f */
[----:B------:R-:W-:Y:S01]  /*0400*/  FFMA R14, R18, R18, R23 ;  /* 0x00000012120e7223 */ /* 0x000fe20000000017 */
[----:B------:R-:W-:Y:S01]  /*0410*/  FFMA R12, R13, R13, R12 ;  /* 0x0000000d0d0c7223 */ /* 0x000fe2000000000c */
[----:B------:R-:W-:-:S02]  /*0420*/  MOV R26, 0x3d800000 ;  /* 0x3d800000001a7802 */ /* 0x000fc40000000f00 */
[----:B------:R-:W-:Y:S02]  /*0430*/  FFMA R15, R19, R19, R14 ;  /* 0x00000013130f7223 */ /* 0x000fe4000000000e */
[----:B------:R-:W-:Y:S02]  /*0440*/  FSEL R12, R12, RZ, !P0 ;  /* 0x000000ff0c0c7208 */ /* 0x000fe40004000000 */
[----:B------:R-:W-:-:S03]  /*0450*/  FFMA R15, R22, R22, R15 ;  /* 0x00000016160f7223 */ /* 0x000fc6000000000f */
        /* <DEDUP_REMOVED lines=8> */
[----:B------:R-:W-:Y:S01]  /*04e0*/  FFMA R14, R14, R26, 9.9999997473787516356e-06 ;  /* 0x3727c5ac0e0e7423 */ /* 0x000fe2000000001a */
[----:B-1----:R-:W-:-:S05]  /*04f0*/  FADD R25, R24, R25 ;  /* 0x0000001918197221 */ /* 0x002fca0000000000 */
[----:B------:R-:W0:Y:S01]  /*0500*/  MUFU.RSQ R14, R14 ;  /* 0x0000000e000e7308 */ /* 0x000e220000001400 */
[----:B------:R-:W-:-:S07]  /*0510*/  FFMA R25, R25, R26, 9.9999997473787516356e-06 ;  /* 0x3727c5ac19197423 */ /* 0x000fce000000001a */
[----:B------:R-:W1:Y:S01]  /*0520*/  MUFU.RSQ R25, R25 ;  /* 0x0000001900197308 */ /* 0x000e620000001400 */
[-C--:B0-----:R-:W-:Y:S01]  /*0530*/  FMUL R15, R16, R14.reuse ;  /* 0x0000000e100f7220 */ /* 0x081fe20000400000 */
[-C--:B------:R-:W-:Y:S01]  /*0540*/  FMUL R23, R20, R14.reuse ;  /* 0x0000000e14177220 */ /* 0x080fe20000400000 */
[-C--:B------:R-:W-:Y:S01]  /*0550*/  FMUL R26, R17, R14.reuse ;  /* 0x0000000e111a7220 */ /* 0x080fe20000400000 */
[----:B------:R-:W-:Y:S01]  /*0560*/  FMUL R20, R13, R14 ;  /* 0x0000000e0d147220 */ /* 0x000fe20000400000 */
[----:B----4-:R-:W-:Y:S01]  /*0570*/  FFMA R12, R4, R15, R8 ;  /* 0x0000000f040c7223 */ /* 0x010fe20000000008 */
[----:B------:R-:W-:Y:S01]  /*0580*/  IMAD.WIDE R16, R21, R0, c[0x0][0x178] ;  /* 0x00005e0015107625 */ /* 0x000fe200078e0200 */
[----:B------:R-:W-:Y:S01]  /*0590*/  FFMA R13, R5, R26, R9 ;  /* 0x0000001a050d7223 */ /* 0x000fe20000000009 */
[----:B------:R-:W-:Y:S01]  /*05a0*/  FFMA R14, R6, R23, R10 ;  /* 0x00000017060e7223 */ /* 0x000fe2000000000a */
[----:B------:R-:W-:Y:S01]  /*05b0*/  FFMA R15, R7, R20, R11 ;  /* 0x00000014070f7223 */ /* 0x000fe2000000000b */
[-C--:B-1----:R-:W-:Y:S01]  /*05c0*/  FMUL R2, R2, R25.reuse ;  /* 0x0000001902027220 */ /* 0x082fe20000400000 */
[-C--:B------:R-:W-:Y:S01]  /*05d0*/  FMUL R21, R18, R25.reuse ;  /* 0x0000001912157220 */ /* 0x080fe20000400000 */
[-C--:B------:R-:W-:Y:S01]  /*05e0*/  FMUL R19, R19, R25.reuse ;  /* 0x0000001913137220 */ /* 0x080fe20000400000 */
[----:B------:R-:W-:Y:S01]  /*05f0*/  FMUL R22, R22, R25 ;  /* 0x0000001916167220 */ /* 0x000fe20000400000 */
[----:B------:R0:W-:Y:S01]  /*0600*/  @!P0 STG.E.128 [R16.64], R12 ;  /* 0x0000000c10008986 */ /* 0x0001e2000c101d04 */
[----:B------:R-:W-:Y:S01]  /*0610*/  FFMA R5, R5, R2, R9 ;  /* 0x0000000205057223 */ /* 0x000fe20000000009 */
[----:B------:R-:W-:Y:S01]  /*0620*/  FFMA R4, R4, R21, R8 ;  /* 0x0000001504047223 */ /* 0x000fe20000000008 */
[----:B------:R-:W-:Y:S01]  /*0630*/  FFMA R6, R6, R19, R10 ;  /* 0x0000001306067223 */ /* 0x000fe2000000000a */
[----:B------:R-:W-:Y:S01]  /*0640*/  FFMA R7, R7, R22, R11 ;  /* 0x0000001607077223 */ /* 0x000fe2000000000b */
[----:B------:R-:W-:Y:S01]  /*0650*/  IMAD.WIDE R2, R3, R0, c[0x0][0x178] ;  /* 0x00005e0003027625 */ /* 0x000fe200078e0200 */
[----:B------:R-:W-:Y:S06]  /*0660*/  @P1 EXIT ;  /* 0x000000000000194d */ /* 0x000fec0003800000 */
[----:B------:R-:W-:Y:S01]  /*0670*/  STG.E.128 [R2.64], R4 ;  /* 0x0000000402007986 */ /* 0x000fe2000c101d04 */
[----:B------:R-:W-:Y:S05]  /*0680*/  EXIT ;  /* 0x000000000000794d */ /* 0x000fea0003800000 */
.L_x_0:
[----:B------:R-:W-:-:S00]  /*0690*/  BRA `(.L_x_0) ;  /* 0xfffffff000007947 */ /* 0x000fc0000383ffff */
[----:B------:R-:W-:-:S00]  /*06a0*/  NOP ;  /* 0x0000000000007918 */ /* 0x000fc00000000000 */
        /* <DEDUP_REMOVED lines=13> */
.L_x_1:


//--------------------- .nv.global.init           --------------------------
	.section	.nv.global.init,"aw",@progbits
.nv.global.init:
	.type		_$_str,@object
	.size		_$_str,(.L_0 - _$_str)
_$_str:
        /*0000*/ 	.byte	0x5f, 0x5f, 0x43, 0x55, 0x44, 0x41, 0x5f, 0x46, 0x54, 0x5a, 0x00
.L_0:
